//
// Generated by NVIDIA NVVM Compiler
//
// Compiler Build ID: CL-36424714
// Cuda compilation tools, release 13.0, V13.0.88
// Based on NVVM 20.0.0
//

.version 9.0
.target sm_100
.address_size 64

// _ZZ6matMulPiS_S_iiiE8leftTile has been demoted
// _ZZ6matMulPiS_S_iiiE9rightTile has been demoted
// _ZZ9transposePiS_iiE5block has been demoted

.entry _Z6matMulPiS_S_iii(
	.param .u64 .ptr .align 1 _Z6matMulPiS_S_iii_param_0,
	.param .u64 .ptr .align 1 _Z6matMulPiS_S_iii_param_1,
	.param .u64 .ptr .align 1 _Z6matMulPiS_S_iii_param_2,
	.param .u32 _Z6matMulPiS_S_iii_param_3,
	.param .u32 _Z6matMulPiS_S_iii_param_4,
	.param .u32 _Z6matMulPiS_S_iii_param_5
)
{
	.reg .pred 	%p<12>;
	.reg .b32 	%r<53>;
	.reg .b64 	%rd<120>;
	// demoted variable
	.shared .align 8 .b8 _ZZ6matMulPiS_S_iiiE8leftTile[8192];
	// demoted variable
	.shared .align 8 .b8 _ZZ6matMulPiS_S_iiiE9rightTile[8192];
	ld.param.u64 	%rd9, [_Z6matMulPiS_S_iii_param_0];
	ld.param.u64 	%rd10, [_Z6matMulPiS_S_iii_param_1];
	ld.param.u64 	%rd11, [_Z6matMulPiS_S_iii_param_2];
	ld.param.u32 	%r27, [_Z6matMulPiS_S_iii_param_3];
	ld.param.u32 	%r28, [_Z6matMulPiS_S_iii_param_4];
	ld.param.u32 	%r29, [_Z6matMulPiS_S_iii_param_5];
	mov.u32 	%r1, %ctaid.y;
	shl.b32 	%r31, %r1, 5;
	mov.u32 	%r2, %tid.y;
	add.s32 	%r3, %r31, %r2;
	mov.u32 	%r4, %ctaid.x;
	shl.b32 	%r5, %r4, 5;
	mov.u32 	%r6, %tid.x;
	add.s32 	%r7, %r5, %r6;
	setp.lt.s32 	%p1, %r28, 1;
	mov.b32 	%r52, 0;
	@%p1 bra 	$L__BB0_8;
	add.s32 	%r32, %r28, 31;
	shr.u32 	%r33, %r32, 5;
	shl.b32 	%r34, %r2, 8;
	mov.u32 	%r35, _ZZ6matMulPiS_S_iiiE8leftTile;
	add.s32 	%r8, %r35, %r34;
	mov.u32 	%r36, _ZZ6matMulPiS_S_iiiE9rightTile;
	shl.b32 	%r37, %r6, 3;
	add.s32 	%r10, %r36, %r37;
	add.s32 	%r9, %r10, %r34;
	neg.s32 	%r51, %r33;
	mad.lo.s32 	%r38, %r2, %r29, %r6;
	add.s32 	%r50, %r38, %r5;
	shl.b32 	%r13, %r29, 5;
	mad.lo.s32 	%r48, %r28, %r3, %r6;
	cvta.to.global.u64 	%rd1, %rd9;
	cvta.to.global.u64 	%rd2, %rd10;
	mov.b64 	%rd117, 0;
	mov.u32 	%r47, %r6;
	mov.u32 	%r49, %r2;
$L__BB0_2:
	setp.ge.s32 	%p2, %r3, %r27;
	setp.ge.u32 	%p3, %r47, %r28;
	mov.b64 	%rd118, 0;
	or.pred  	%p4, %p3, %p2;
	@%p4 bra 	$L__BB0_4;
	mul.wide.u32 	%rd14, %r48, 4;
	add.s64 	%rd15, %rd1, %rd14;
	ld.global.s32 	%rd118, [%rd15];
$L__BB0_4:
	setp.ge.s32 	%p5, %r7, %r29;
	shl.b32 	%r40, %r6, 3;
	add.s32 	%r41, %r8, %r40;
	st.shared.u64 	[%r41], %rd118;
	setp.ge.u32 	%p6, %r49, %r28;
	mov.b64 	%rd119, 0;
	or.pred  	%p7, %p5, %p6;
	@%p7 bra 	$L__BB0_6;
	mul.wide.u32 	%rd17, %r50, 4;
	add.s64 	%rd18, %rd2, %rd17;
	ld.global.s32 	%rd119, [%rd18];
$L__BB0_6:
	st.shared.u64 	[%r9], %rd119;
	bar.sync 	0;
	ld.shared.u64 	%rd19, [%r8];
	ld.shared.u64 	%rd20, [%r10];
	mad.lo.s64 	%rd21, %rd20, %rd19, %rd117;
	ld.shared.u64 	%rd22, [%r8+8];
	ld.shared.u64 	%rd23, [%r10+256];
	mad.lo.s64 	%rd24, %rd23, %rd22, %rd21;
	ld.shared.u64 	%rd25, [%r8+16];
	ld.shared.u64 	%rd26, [%r10+512];
	mad.lo.s64 	%rd27, %rd26, %rd25, %rd24;
	ld.shared.u64 	%rd28, [%r8+24];
	ld.shared.u64 	%rd29, [%r10+768];
	mad.lo.s64 	%rd30, %rd29, %rd28, %rd27;
	ld.shared.u64 	%rd31, [%r8+32];
	ld.shared.u64 	%rd32, [%r10+1024];
	mad.lo.s64 	%rd33, %rd32, %rd31, %rd30;
	ld.shared.u64 	%rd34, [%r8+40];
	ld.shared.u64 	%rd35, [%r10+1280];
	mad.lo.s64 	%rd36, %rd35, %rd34, %rd33;
	ld.shared.u64 	%rd37, [%r8+48];
	ld.shared.u64 	%rd38, [%r10+1536];
	mad.lo.s64 	%rd39, %rd38, %rd37, %rd36;
	ld.shared.u64 	%rd40, [%r8+56];
	ld.shared.u64 	%rd41, [%r10+1792];
	mad.lo.s64 	%rd42, %rd41, %rd40, %rd39;
	ld.shared.u64 	%rd43, [%r8+64];
	ld.shared.u64 	%rd44, [%r10+2048];
	mad.lo.s64 	%rd45, %rd44, %rd43, %rd42;
	ld.shared.u64 	%rd46, [%r8+72];
	ld.shared.u64 	%rd47, [%r10+2304];
	mad.lo.s64 	%rd48, %rd47, %rd46, %rd45;
	ld.shared.u64 	%rd49, [%r8+80];
	ld.shared.u64 	%rd50, [%r10+2560];
	mad.lo.s64 	%rd51, %rd50, %rd49, %rd48;
	ld.shared.u64 	%rd52, [%r8+88];
	ld.shared.u64 	%rd53, [%r10+2816];
	mad.lo.s64 	%rd54, %rd53, %rd52, %rd51;
	ld.shared.u64 	%rd55, [%r8+96];
	ld.shared.u64 	%rd56, [%r10+3072];
	mad.lo.s64 	%rd57, %rd56, %rd55, %rd54;
	ld.shared.u64 	%rd58, [%r8+104];
	ld.shared.u64 	%rd59, [%r10+3328];
	mad.lo.s64 	%rd60, %rd59, %rd58, %rd57;
	ld.shared.u64 	%rd61, [%r8+112];
	ld.shared.u64 	%rd62, [%r10+3584];
	mad.lo.s64 	%rd63, %rd62, %rd61, %rd60;
	ld.shared.u64 	%rd64, [%r8+120];
	ld.shared.u64 	%rd65, [%r10+3840];
	mad.lo.s64 	%rd66, %rd65, %rd64, %rd63;
	ld.shared.u64 	%rd67, [%r8+128];
	ld.shared.u64 	%rd68, [%r10+4096];
	mad.lo.s64 	%rd69, %rd68, %rd67, %rd66;
	ld.shared.u64 	%rd70, [%r8+136];
	ld.shared.u64 	%rd71, [%r10+4352];
	mad.lo.s64 	%rd72, %rd71, %rd70, %rd69;
	ld.shared.u64 	%rd73, [%r8+144];
	ld.shared.u64 	%rd74, [%r10+4608];
	mad.lo.s64 	%rd75, %rd74, %rd73, %rd72;
	ld.shared.u64 	%rd76, [%r8+152];
	ld.shared.u64 	%rd77, [%r10+4864];
	mad.lo.s64 	%rd78, %rd77, %rd76, %rd75;
	ld.shared.u64 	%rd79, [%r8+160];
	ld.shared.u64 	%rd80, [%r10+5120];
	mad.lo.s64 	%rd81, %rd80, %rd79, %rd78;
	ld.shared.u64 	%rd82, [%r8+168];
	ld.shared.u64 	%rd83, [%r10+5376];
	mad.lo.s64 	%rd84, %rd83, %rd82, %rd81;
	ld.shared.u64 	%rd85, [%r8+176];
	ld.shared.u64 	%rd86, [%r10+5632];
	mad.lo.s64 	%rd87, %rd86, %rd85, %rd84;
	ld.shared.u64 	%rd88, [%r8+184];
	ld.shared.u64 	%rd89, [%r10+5888];
	mad.lo.s64 	%rd90, %rd89, %rd88, %rd87;
	ld.shared.u64 	%rd91, [%r8+192];
	ld.shared.u64 	%rd92, [%r10+6144];
	mad.lo.s64 	%rd93, %rd92, %rd91, %rd90;
	ld.shared.u64 	%rd94, [%r8+200];
	ld.shared.u64 	%rd95, [%r10+6400];
	mad.lo.s64 	%rd96, %rd95, %rd94, %rd93;
	ld.shared.u64 	%rd97, [%r8+208];
	ld.shared.u64 	%rd98, [%r10+6656];
	mad.lo.s64 	%rd99, %rd98, %rd97, %rd96;
	ld.shared.u64 	%rd100, [%r8+216];
	ld.shared.u64 	%rd101, [%r10+6912];
	mad.lo.s64 	%rd102, %rd101, %rd100, %rd99;
	ld.shared.u64 	%rd103, [%r8+224];
	ld.shared.u64 	%rd104, [%r10+7168];
	mad.lo.s64 	%rd105, %rd104, %rd103, %rd102;
	ld.shared.u64 	%rd106, [%r8+232];
	ld.shared.u64 	%rd107, [%r10+7424];
	mad.lo.s64 	%rd108, %rd107, %rd106, %rd105;
	ld.shared.u64 	%rd109, [%r8+240];
	ld.shared.u64 	%rd110, [%r10+7680];
	mad.lo.s64 	%rd111, %rd110, %rd109, %rd108;
	ld.shared.u64 	%rd112, [%r8+248];
	ld.shared.u64 	%rd113, [%r10+7936];
	mad.lo.s64 	%rd117, %rd113, %rd112, %rd111;
	bar.sync 	0;
	add.s32 	%r51, %r51, 1;
	setp.ne.s32 	%p8, %r51, 0;
	add.s32 	%r50, %r50, %r13;
	add.s32 	%r49, %r49, 32;
	add.s32 	%r48, %r48, 32;
	add.s32 	%r47, %r47, 32;
	@%p8 bra 	$L__BB0_2;
	cvt.u32.u64 	%r52, %rd117;
$L__BB0_8:
	setp.ge.s32 	%p9, %r3, %r27;
	setp.ge.s32 	%p10, %r7, %r29;
	or.pred  	%p11, %p9, %p10;
	@%p11 bra 	$L__BB0_10;
	mov.u32 	%r42, %ntid.y;
	mad.lo.s32 	%r43, %r1, %r42, %r2;
	mov.u32 	%r44, %ntid.x;
	mad.lo.s32 	%r45, %r4, %r44, %r6;
	mad.lo.s32 	%r46, %r29, %r43, %r45;
	cvta.to.global.u64 	%rd114, %rd11;
	mul.wide.u32 	%rd115, %r46, 4;
	add.s64 	%rd116, %rd114, %rd115;
	st.global.u32 	[%rd116], %r52;
$L__BB0_10:
	ret;

}
	// .globl	_Z9transposePiS_ii
.visible .entry _Z9transposePiS_ii(
	.param .u64 .ptr .align 1 _Z9transposePiS_ii_param_0,
	.param .u64 .ptr .align 1 _Z9transposePiS_ii_param_1,
	.param .u32 _Z9transposePiS_ii_param_2,
	.param .u32 _Z9transposePiS_ii_param_3
)
{
	.reg .pred 	%p<7>;
	.reg .b32 	%r<27>;
	.reg .b64 	%rd<9>;
	// demoted variable
	.shared .align 4 .b8 _ZZ9transposePiS_iiE5block[4224];
	ld.param.u64 	%rd1, [_Z9transposePiS_ii_param_0];
	ld.param.u64 	%rd2, [_Z9transposePiS_ii_param_1];
	ld.param.u32 	%r9, [_Z9transposePiS_ii_param_2];
	ld.param.u32 	%r11, [_Z9transposePiS_ii_param_3];
	mov.u32 	%r12, %ctaid.x;
	shl.b32 	%r1, %r12, 5;
	mov.u32 	%r2, %tid.x;
	add.s32 	%r3, %r1, %r2;
	mov.u32 	%r13, %ctaid.y;
	shl.b32 	%r4, %r13, 5;
	mov.u32 	%r5, %tid.y;
	add.s32 	%r14, %r4, %r5;
	setp.ge.s32 	%p1, %r3, %r9;
	setp.ge.s32 	%p2, %r14, %r11;
	or.pred  	%p3, %p1, %p2;
	@%p3 bra 	$L__BB1_2;
	cvta.to.global.u64 	%rd3, %rd2;
	mad.lo.s32 	%r15, %r9, %r14, %r3;
	mul.wide.s32 	%rd4, %r15, 4;
	add.s64 	%rd5, %rd3, %rd4;
	ld.global.u32 	%r16, [%rd5];
	mov.u32 	%r17, _ZZ9transposePiS_iiE5block;
	mad.lo.s32 	%r18, %r5, 132, %r17;
	shl.b32 	%r19, %r2, 2;
	add.s32 	%r20, %r18, %r19;
	st.shared.u32 	[%r20], %r16;
$L__BB1_2:
	bar.sync 	0;
	add.s32 	%r7, %r4, %r2;
	add.s32 	%r8, %r1, %r5;
	setp.ge.s32 	%p4, %r7, %r11;
	setp.ge.s32 	%p5, %r8, %r9;
	or.pred  	%p6, %p5, %p4;
	@%p6 bra 	$L__BB1_4;
	mad.lo.s32 	%r21, %r11, %r8, %r7;
	mov.u32 	%r22, _ZZ9transposePiS_iiE5block;
	mad.lo.s32 	%r23, %r2, 132, %r22;
	shl.b32 	%r24, %r5, 2;
	add.s32 	%r25, %r23, %r24;
	ld.shared.u32 	%r26, [%r25];
	cvta.to.global.u64 	%rd6, %rd1;
	mul.wide.s32 	%rd7, %r21, 4;
	add.s64 	%rd8, %rd6, %rd7;
	st.global.u32 	[%rd8], %r26;
$L__BB1_4:
	ret;

}
	// .globl	_Z3addPiS_ii
.visible .entry _Z3addPiS_ii(
	.param .u64 .ptr .align 1 _Z3addPiS_ii_param_0,
	.param .u64 .ptr .align 1 _Z3addPiS_ii_param_1,
	.param .u32 _Z3addPiS_ii_param_2,
	.param .u32 _Z3addPiS_ii_param_3
)
{
	.reg .pred 	%p<4>;
	.reg .b32 	%r<15>;
	.reg .b64 	%rd<8>;

	ld.param.u64 	%rd1, [_Z3addPiS_ii_param_0];
	ld.param.u64 	%rd2, [_Z3addPiS_ii_param_1];
	ld.param.u32 	%r4, [_Z3addPiS_ii_param_2];
	ld.param.u32 	%r3, [_Z3addPiS_ii_param_3];
	mov.u32 	%r5, %ntid.x;
	mov.u32 	%r6, %ctaid.y;
	mov.u32 	%r7, %tid.y;
	mad.lo.s32 	%r1, %r5, %r6, %r7;
	mov.u32 	%r8, %ntid.y;
	mov.u32 	%r9, %ctaid.x;
	mov.u32 	%r10, %tid.x;
	mad.lo.s32 	%r2, %r8, %r9, %r10;
	setp.ge.s32 	%p1, %r1, %r3;
	setp.ge.s32 	%p2, %r2, %r4;
	or.pred  	%p3, %p2, %p1;
	@%p3 bra 	$L__BB2_2;
	cvta.to.global.u64 	%rd3, %rd2;
	cvta.to.global.u64 	%rd4, %rd1;
	mad.lo.s32 	%r11, %r3, %r2, %r1;
	mul.wide.s32 	%rd5, %r11, 4;
	add.s64 	%rd6, %rd3, %rd5;
	ld.global.u32 	%r12, [%rd6];
	add.s64 	%rd7, %rd4, %rd5;
	ld.global.u32 	%r13, [%rd7];
	add.s32 	%r14, %r13, %r12;
	st.global.u32 	[%rd7], %r14;
$L__BB2_2:
	ret;

}


// ===== COMPILED SASS (sm_100) =====

	.target	sm_100

	.elftype	@"ET_EXEC"


//--------------------- .note.nv.tkinfo           --------------------------
	.section	.note.nv.tkinfo,"",@"SHT_NOTE"
	.sectionflags	@"SHF_NOTE_NV_TKINFO"
	.tkinfo
        /*0018*/ 	.word	0x00000002
        /*0030*/ 	.string	""
        /*0030*/ 	.string	"ptxas"
        /*0030*/ 	.string	"Cuda compilation tools, release 13.0, V13.0.88"
        /*0030*/ 	.string	"Build cuda_13.0.r13.0/compiler.36424714_0"
        /*0030*/ 	.string	"-arch sm_100 -m 64 "



//--------------------- .note.nv.cuinfo           --------------------------
	.section	.note.nv.cuinfo,"",@"SHT_NOTE"
	.sectionflags	@"SHF_NOTE_NV_CUINFO"
        /*0018*/ 	.short	0x0002
        /*001a*/ 	.short	0x0064
        /*001c*/ 	.short	0x0082
	.zero		2


//--------------------- .nv.info                  --------------------------
	.section	.nv.info,"",@"SHT_CUDA_INFO"
	.align	4


	//----- nvinfo : EIATTR_REGCOUNT
	.align		4
        /*0000*/ 	.byte	0x04, 0x2f
        /*0002*/ 	.short	(.L_1 - .L_0)
	.align		4
.L_0:
        /*0004*/ 	.word	index@(_Z6matMulPiS_S_iii)
        /*0008*/ 	.word	0x00000020


	//----- nvinfo : EIATTR_FRAME_SIZE
	.align		4
.L_1:
        /*000c*/ 	.byte	0x04, 0x11
        /*000e*/ 	.short	(.L_3 - .L_2)
	.align		4
.L_2:
        /*0010*/ 	.word	index@(_Z6matMulPiS_S_iii)
        /*0014*/ 	.word	0x00000000


	//----- nvinfo : EIATTR_REGCOUNT
	.align		4
.L_3:
        /*0018*/ 	.byte	0x04, 0x2f
        /*001a*/ 	.short	(.L_5 - .L_4)
	.align		4
.L_4:
        /*001c*/ 	.word	index@(_Z9transposePiS_ii)
        /*0020*/ 	.word	0x0000000c


	//----- nvinfo : EIATTR_FRAME_SIZE
	.align		4
.L_5:
        /*0024*/ 	.byte	0x04, 0x11
        /*0026*/ 	.short	(.L_7 - .L_6)
	.align		4
.L_6:
        /*0028*/ 	.word	index@(_Z9transposePiS_ii)
        /*002c*/ 	.word	0x00000000


	//----- nvinfo : EIATTR_REGCOUNT
	.align		4
.L_7:
        /*0030*/ 	.byte	0x04, 0x2f
        /*0032*/ 	.short	(.L_9 - .L_8)
	.align		4
.L_8:
        /*0034*/ 	.word	index@(_Z3addPiS_ii)
        /*0038*/ 	.word	0x0000000a


	//----- nvinfo : EIATTR_FRAME_SIZE
	.align		4
.L_9:
        /*003c*/ 	.byte	0x04, 0x11
        /*003e*/ 	.short	(.L_11 - .L_10)
	.align		4
.L_10:
        /*0040*/ 	.word	index@(_Z3addPiS_ii)
        /*0044*/ 	.word	0x00000000


	//----- nvinfo : EIATTR_MIN_STACK_SIZE
	.align		4
.L_11:
        /*0048*/ 	.byte	0x04, 0x12
        /*004a*/ 	.short	(.L_13 - .L_12)
	.align		4
.L_12:
        /*004c*/ 	.word	index@(_Z6matMulPiS_S_iii)
        /*0050*/ 	.word	0x00000000


	//----- nvinfo : EIATTR_MIN_STACK_SIZE
	.align		4
.L_13:
        /*0054*/ 	.byte	0x04, 0x12
        /*0056*/ 	.short	(.L_15 - .L_14)
	.align		4
.L_14:
        /*0058*/ 	.word	index@(_Z3addPiS_ii)
        /*005c*/ 	.word	0x00000000


	//----- nvinfo : EIATTR_MIN_STACK_SIZE
	.align		4
.L_15:
        /*0060*/ 	.byte	0x04, 0x12
        /*0062*/ 	.short	(.L_17 - .L_16)
	.align		4
.L_16:
        /*0064*/ 	.word	index@(_Z9transposePiS_ii)
        /*0068*/ 	.word	0x00000000
.L_17:


//--------------------- .nv.compat                --------------------------
	.section	.nv.compat,"",@"SHT_CUDA_COMPAT_INFO"
	.align	4
        /*0000*/ 	.byte	0x02, 0x09, 0x00, 0x00, 0x02, 0x02, 0x01, 0x00, 0x02, 0x05, 0x05, 0x00, 0x03, 0x07, 0x01, 0x01
        /*0010*/ 	.byte	0x02, 0x03, 0x00, 0x00, 0x02, 0x06, 0x01, 0x00, 0x04, 0x0b, 0x08, 0x00, 0x09, 0x00, 0x00, 0x00
        /*0020*/ 	.byte	0x00, 0x00, 0x00, 0x00


//--------------------- .nv.info._Z3addPiS_ii     --------------------------
	.section	.nv.info._Z3addPiS_ii,"",@"SHT_CUDA_INFO"
	.sectionflags	@""
	.align	4


	//----- nvinfo : EIATTR_CUDA_API_VERSION
	.align		4
        /*0000*/ 	.byte	0x04, 0x37
        /*0002*/ 	.short	(.L_19 - .L_18)
.L_18:
        /*0004*/ 	.word	0x00000082


	//----- nvinfo : EIATTR_KPARAM_INFO
	.align		4
.L_19:
        /*0008*/ 	.byte	0x04, 0x17
        /*000a*/ 	.short	(.L_21 - .L_20)
.L_20:
        /*000c*/ 	.word	0x00000000
        /*0010*/ 	.short	0x0003
        /*0012*/ 	.short	0x0014
        /*0014*/ 	.byte	0x00, 0xf0, 0x11, 0x00


	//----- nvinfo : EIATTR_KPARAM_INFO
	.align		4
.L_21:
        /*0018*/ 	.byte	0x04, 0x17
        /*001a*/ 	.short	(.L_23 - .L_22)
.L_22:
        /*001c*/ 	.word	0x00000000
        /*0020*/ 	.short	0x0002
        /*0022*/ 	.short	0x0010
        /*0024*/ 	.byte	0x00, 0xf0, 0x11, 0x00


	//----- nvinfo : EIATTR_KPARAM_INFO
	.align		4
.L_23:
        /*0028*/ 	.byte	0x04, 0x17
        /*002a*/ 	.short	(.L_25 - .L_24)
.L_24:
        /*002c*/ 	.word	0x00000000
        /*0030*/ 	.short	0x0001
        /*0032*/ 	.short	0x0008
        /*0034*/ 	.byte	0x00, 0xf5, 0x21, 0x00


	//----- nvinfo : EIATTR_KPARAM_INFO
	.align		4
.L_25:
        /*0038*/ 	.byte	0x04, 0x17
        /*003a*/ 	.short	(.L_27 - .L_26)
.L_26:
        /*003c*/ 	.word	0x00000000
        /*0040*/ 	.short	0x0000
        /*0042*/ 	.short	0x0000
        /*0044*/ 	.byte	0x00, 0xf5, 0x21, 0x00


	//----- nvinfo : EIATTR_SPARSE_MMA_MASK
	.align		4
.L_27:
        /*0048*/ 	.byte	0x03, 0x50
        /*004a*/ 	.short	0x0000


	//----- nvinfo : EIATTR_MAXREG_COUNT
	.align		4
        /*004c*/ 	.byte	0x03, 0x1b
        /*004e*/ 	.short	0x00ff


	//----- nvinfo : EIATTR_MERCURY_ISA_VERSION
	.align		4
        /*0050*/ 	.byte	0x03, 0x5f
        /*0052*/ 	.short	0x0101


	//----- nvinfo : EIATTR_VRC_CTA_INIT_COUNT
	.align		4
        /*0054*/ 	.byte	0x02, 0x4a
	.zero		1
	.zero		1


	//----- nvinfo : EIATTR_EXIT_INSTR_OFFSETS
	.align		4
        /*0058*/ 	.byte	0x04, 0x1c
        /*005a*/ 	.short	(.L_29 - .L_28)


	//   ....[0]....
.L_28:
        /*005c*/ 	.word	0x000000c0


	//   ....[1]....
        /*0060*/ 	.word	0x00000170


	//----- nvinfo : EIATTR_CBANK_PARAM_SIZE
	.align		4
.L_29:
        /*0064*/ 	.byte	0x03, 0x19
        /*0066*/ 	.short	0x0018


	//----- nvinfo : EIATTR_PARAM_CBANK
	.align		4
        /*0068*/ 	.byte	0x04, 0x0a
        /*006a*/ 	.short	(.L_31 - .L_30)
	.align		4
.L_30:
        /*006c*/ 	.word	index@(.nv.constant0._Z3addPiS_ii)
        /*0070*/ 	.short	0x0380
        /*0072*/ 	.short	0x0018


	//----- nvinfo : EIATTR_SW_WAR
	.align		4
.L_31:
        /*0074*/ 	.byte	0x04, 0x36
        /*0076*/ 	.short	(.L_33 - .L_32)
.L_32:
        /*0078*/ 	.word	0x00000008
.L_33:


//--------------------- .nv.info._Z9transposePiS_ii --------------------------
	.section	.nv.info._Z9transposePiS_ii,"",@"SHT_CUDA_INFO"
	.sectionflags	@""
	.align	4


	//----- nvinfo : EIATTR_CUDA_API_VERSION
	.align		4
        /*0000*/ 	.byte	0x04, 0x37
        /*0002*/ 	.short	(.L_35 - .L_34)
.L_34:
        /*0004*/ 	.word	0x00000082


	//----- nvinfo : EIATTR_KPARAM_INFO
	.align		4
.L_35:
        /*0008*/ 	.byte	0x04, 0x17
        /*000a*/ 	.short	(.L_37 - .L_36)
.L_36:
        /*000c*/ 	.word	0x00000000
        /*0010*/ 	.short	0x0003
        /*0012*/ 	.short	0x0014
        /*0014*/ 	.byte	0x00, 0xf0, 0x11, 0x00


	//----- nvinfo : EIATTR_KPARAM_INFO
	.align		4
.L_37:
        /*0018*/ 	.byte	0x04, 0x17
        /*001a*/ 	.short	(.L_39 - .L_38)
.L_38:
        /*001c*/ 	.word	0x00000000
        /*0020*/ 	.short	0x0002
        /*0022*/ 	.short	0x0010
        /*0024*/ 	.byte	0x00, 0xf0, 0x11, 0x00


	//----- nvinfo : EIATTR_KPARAM_INFO
	.align		4
.L_39:
        /*0028*/ 	.byte	0x04, 0x17
        /*002a*/ 	.short	(.L_41 - .L_40)
.L_40:
        /*002c*/ 	.word	0x00000000
        /*0030*/ 	.short	0x0001
        /*0032*/ 	.short	0x0008
        /*0034*/ 	.byte	0x00, 0xf5, 0x21, 0x00


	//----- nvinfo : EIATTR_KPARAM_INFO
	.align		4
.L_41:
        /*0038*/ 	.byte	0x04, 0x17
        /*003a*/ 	.short	(.L_43 - .L_42)
.L_42:
        /*003c*/ 	.word	0x00000000
        /*0040*/ 	.short	0x0000
        /*0042*/ 	.short	0x0000
        /*0044*/ 	.byte	0x00, 0xf5, 0x21, 0x00


	//----- nvinfo : EIATTR_SPARSE_MMA_MASK
	.align		4
.L_43:
        /*0048*/ 	.byte	0x03, 0x50
        /*004a*/ 	.short	0x0000


	//----- nvinfo : EIATTR_MAXREG_COUNT
	.align		4
        /*004c*/ 	.byte	0x03, 0x1b
        /*004e*/ 	.short	0x00ff


	//----- nvinfo : EIATTR_NUM_BARRIERS
	.align		4
        /*0050*/ 	.byte	0x02, 0x4c
        /*0052*/ 	.byte	0x01
	.zero		1


	//----- nvinfo : EIATTR_MERCURY_ISA_VERSION
	.align		4
        /*0054*/ 	.byte	0x03, 0x5f
        /*0056*/ 	.short	0x0101


	//----- nvinfo : EIATTR_VRC_CTA_INIT_COUNT
	.align		4
        /*0058*/ 	.byte	0x02, 0x4a
	.zero		1
	.zero		1


	//----- nvinfo : EIATTR_EXIT_INSTR_OFFSETS
	.align		4
        /*005c*/ 	.byte	0x04, 0x1c
        /*005e*/ 	.short	(.L_45 - .L_44)


	//   ....[0]....
.L_44:
        /*0060*/ 	.word	0x000001a0


	//   ....[1]....
        /*0064*/ 	.word	0x00000250


	//----- nvinfo : EIATTR_CBANK_PARAM_SIZE
	.align		4
.L_45:
        /*0068*/ 	.byte	0x03, 0x19
        /*006a*/ 	.short	0x0018


	//----- nvinfo : EIATTR_PARAM_CBANK
	.align		4
        /*006c*/ 	.byte	0x04, 0x0a
        /*006e*/ 	.short	(.L_47 - .L_46)
	.align		4
.L_46:
        /*0070*/ 	.word	index@(.nv.constant0._Z9transposePiS_ii)
        /*0074*/ 	.short	0x0380
        /*0076*/ 	.short	0x0018


	//----- nvinfo : EIATTR_SW_WAR
	.align		4
.L_47:
        /*0078*/ 	.byte	0x04, 0x36
        /*007a*/ 	.short	(.L_49 - .L_48)
.L_48:
        /*007c*/ 	.word	0x00000008
.L_49:


//--------------------- .nv.info._Z6matMulPiS_S_iii --------------------------
	.section	.nv.info._Z6matMulPiS_S_iii,"",@"SHT_CUDA_INFO"
	.sectionflags	@""
	.align	4


	//----- nvinfo : EIATTR_CUDA_API_VERSION
	.align		4
        /*0000*/ 	.byte	0x04, 0x37
        /*0002*/ 	.short	(.L_51 - .L_50)
.L_50:
        /*0004*/ 	.word	0x00000082


	//----- nvinfo : EIATTR_KPARAM_INFO
	.align		4
.L_51:
        /*0008*/ 	.byte	0x04, 0x17
        /*000a*/ 	.short	(.L_53 - .L_52)
.L_52:
        /*000c*/ 	.word	0x00000000
        /*0010*/ 	.short	0x0005
        /*0012*/ 	.short	0x0020
        /*0014*/ 	.byte	0x00, 0xf0, 0x11, 0x00


	//----- nvinfo : EIATTR_KPARAM_INFO
	.align		4
.L_53:
        /*0018*/ 	.byte	0x04, 0x17
        /*001a*/ 	.short	(.L_55 - .L_54)
.L_54:
        /*001c*/ 	.word	0x00000000
        /*0020*/ 	.short	0x0004
        /*0022*/ 	.short	0x001c
        /*0024*/ 	.byte	0x00, 0xf0, 0x11, 0x00


	//----- nvinfo : EIATTR_KPARAM_INFO
	.align		4
.L_55:
        /*0028*/ 	.byte	0x04, 0x17
        /*002a*/ 	.short	(.L_57 - .L_56)
.L_56:
        /*002c*/ 	.word	0x00000000
        /*0030*/ 	.short	0x0003
        /*0032*/ 	.short	0x0018
        /*0034*/ 	.byte	0x00, 0xf0, 0x11, 0x00


	//----- nvinfo : EIATTR_KPARAM_INFO
	.align		4
.L_57:
        /*0038*/ 	.byte	0x04, 0x17
        /*003a*/ 	.short	(.L_59 - .L_58)
.L_58:
        /*003c*/ 	.word	0x00000000
        /*0040*/ 	.short	0x0002
        /*0042*/ 	.short	0x0010
        /*0044*/ 	.byte	0x00, 0xf5, 0x21, 0x00


	//----- nvinfo : EIATTR_KPARAM_INFO
	.align		4
.L_59:
        /*0048*/ 	.byte	0x04, 0x17
        /*004a*/ 	.short	(.L_61 - .L_60)
.L_60:
        /*004c*/ 	.word	0x00000000
        /*0050*/ 	.short	0x0001
        /*0052*/ 	.short	0x0008
        /*0054*/ 	.byte	0x00, 0xf5, 0x21, 0x00


	//----- nvinfo : EIATTR_KPARAM_INFO
	.align		4
.L_61:
        /*0058*/ 	.byte	0x04, 0x17
        /*005a*/ 	.short	(.L_63 - .L_62)
.L_62:
        /*005c*/ 	.word	0x00000000
        /*0060*/ 	.short	0x0000
        /*0062*/ 	.short	0x0000
        /*0064*/ 	.byte	0x00, 0xf5, 0x21, 0x00


	//----- nvinfo : EIATTR_SPARSE_MMA_MASK
	.align		4
.L_63:
        /*0068*/ 	.byte	0x03, 0x50
        /*006a*/ 	.short	0x0000


	//----- nvinfo : EIATTR_MAXREG_COUNT
	.align		4
        /*006c*/ 	.byte	0x03, 0x1b
        /*006e*/ 	.short	0x00ff


	//----- nvinfo : EIATTR_NUM_BARRIERS
	.align		4
        /*0070*/ 	.byte	0x02, 0x4c
        /*0072*/ 	.byte	0x01
	.zero		1


	//----- nvinfo : EIATTR_MERCURY_ISA_VERSION
	.align		4
        /*0074*/ 	.byte	0x03, 0x5f
        /*0076*/ 	.short	0x0101


	//----- nvinfo : EIATTR_VRC_CTA_INIT_COUNT
	.align		4
        /*0078*/ 	.byte	0x02, 0x4a
	.zero		1
	.zero		1


	//----- nvinfo : EIATTR_EXIT_INSTR_OFFSETS
	.align		4
        /*007c*/ 	.byte	0x04, 0x1c
        /*007e*/ 	.short	(.L_65 - .L_64)


	//   ....[0]....
.L_64:
        /*0080*/ 	.word	0x00000f10


	//   ....[1]....
        /*0084*/ 	.word	0x00000fa0


	//----- nvinfo : EIATTR_CBANK_PARAM_SIZE
	.align		4
.L_65:
        /*0088*/ 	.byte	0x03, 0x19
        /*008a*/ 	.short	0x0024


	//----- nvinfo : EIATTR_PARAM_CBANK
	.align		4
        /*008c*/ 	.byte	0x04, 0x0a
        /*008e*/ 	.short	(.L_67 - .L_66)
	.align		4
.L_66:
        /*0090*/ 	.word	index@(.nv.constant0._Z6matMulPiS_S_iii)
        /*0094*/ 	.short	0x0380
        /*0096*/ 	.short	0x0024


	//----- nvinfo : EIATTR_SW_WAR
	.align		4
.L_67:
        /*0098*/ 	.byte	0x04, 0x36
        /*009a*/ 	.short	(.L_69 - .L_68)
.L_68:
        /*009c*/ 	.word	0x00000008
.L_69:


//--------------------- .nv.callgraph             --------------------------
	.section	.nv.callgraph,"",@"SHT_CUDA_CALLGRAPH"
	.align	4
	.sectionentsize	8
	.align		4
        /*0000*/ 	.word	0x00000000
	.align		4
        /*0004*/ 	.word	0xffffffff
	.align		4
        /*0008*/ 	.word	0x00000000
	.align		4
        /*000c*/ 	.word	0xfffffffe
	.align		4
        /*0010*/ 	.word	0x00000000
	.align		4
        /*0014*/ 	.word	0xfffffffd
	.align		4
        /*0018*/ 	.word	0x00000000
	.align		4
        /*001c*/ 	.word	0xfffffffc


//--------------------- .text._Z3addPiS_ii        --------------------------
	.section	.text._Z3addPiS_ii,"ax",@progbits
	.align	128
        .global         _Z3addPiS_ii
        .type           _Z3addPiS_ii,@function
        .size           _Z3addPiS_ii,(.L_x_6 - _Z3addPiS_ii)
        .other          _Z3addPiS_ii,@"STO_CUDA_ENTRY STV_DEFAULT"
_Z3addPiS_ii:
.text._Z3addPiS_ii:
[----:B------:R-:W-:Y:S01]  /*0000*/  LDC R1, c[0x0][0x37c] ;  /* 0x0000df00ff017b82 */ /* 0x000fe20000000800 */
[----:B------:R-:W0:Y:S01]  /*0010*/  S2R R0, SR_CTAID.Y ;  /* 0x0000000000007919 */ /* 0x000e220000002600 */
[----:B------:R-:W0:Y:S01]  /*0020*/  LDCU UR4, c[0x0][0x360] ;  /* 0x00006c00ff0477ac */ /* 0x000e220008000800 */
[----:B------:R-:W0:Y:S01]  /*0030*/  S2R R3, SR_TID.Y ;  /* 0x0000000000037919 */ /* 0x000e220000002200 */
[----:B------:R-:W1:Y:S01]  /*0040*/  LDCU UR5, c[0x0][0x364] ;  /* 0x00006c80ff0577ac */ /* 0x000e620008000800 */
[----:B------:R-:W1:Y:S01]  /*0050*/  S2R R7, SR_CTAID.X ;  /* 0x0000000000077919 */ /* 0x000e620000002500 */
[----:B------:R-:W2:Y:S01]  /*0060*/  LDCU.64 UR6, c[0x0][0x390] ;  /* 0x00007200ff0677ac */ /* 0x000ea20008000a00 */
[----:B------:R-:W1:Y:S01]  /*0070*/  S2R R2, SR_TID.X ;  /* 0x0000000000027919 */ /* 0x000e620000002100 */
[----:B0-----:R-:W-:-:S05]  /*0080*/  IMAD R0, R0, UR4, R3 ;  /* 0x0000000400007c24 */ /* 0x001fca000f8e0203 */
[----:B--2---:R-:W-:Y:S01]  /*0090*/  ISETP.GE.AND P0, PT, R0, UR7, PT ;  /* 0x0000000700007c0c */ /* 0x004fe2000bf06270 */
[----:B-1----:R-:W-:-:S05]  /*00a0*/  IMAD R7, R7, UR5, R2 ;  /* 0x0000000507077c24 */ /* 0x002fca000f8e0202 */
[----:B------:R-:W-:-:S13]  /*00b0*/  ISETP.GE.OR P0, PT, R7, UR6, P0 ;  /* 0x0000000607007c0c */ /* 0x000fda0008706670 */
[----:B------:R-:W-:Y:S05]  /*00c0*/  @P0 EXIT ;  /* 0x000000000000094d */ /* 0x000fea0003800000 */
[----:B------:R-:W0:Y:S01]  /*00d0*/  LDC.64 R2, c[0x0][0x388] ;  /* 0x0000e200ff027b82 */ /* 0x000e220000000a00 */
[----:B------:R-:W1:Y:S01]  /*00e0*/  LDCU.64 UR4, c[0x0][0x358] ;  /* 0x00006b00ff0477ac */ /* 0x000e620008000a00 */
[----:B------:R-:W-:-:S06]  /*00f0*/  IMAD R7, R7, UR7, R0 ;  /* 0x0000000707077c24 */ /* 0x000fcc000f8e0200 */
[----:B------:R-:W2:Y:S01]  /*0100*/  LDC.64 R4, c[0x0][0x380] ;  /* 0x0000e000ff047b82 */ /* 0x000ea20000000a00 */
[----:B0-----:R-:W-:-:S06]  /*0110*/  IMAD.WIDE R2, R7, 0x4, R2 ;  /* 0x0000000407027825 */ /* 0x001fcc00078e0202 */
[----:B-1----:R-:W3:Y:S01]  /*0120*/  LDG.E R2, desc[UR4][R2.64] ;  /* 0x0000000402027981 */ /* 0x002ee2000c1e1900 */
[----:B--2---:R-:W-:-:S05]  /*0130*/  IMAD.WIDE R4, R7, 0x4, R4 ;  /* 0x0000000407047825 */ /* 0x004fca00078e0204 */
[----:B------:R-:W3:Y:S02]  /*0140*/  LDG.E R7, desc[UR4][R4.64] ;  /* 0x0000000404077981 */ /* 0x000ee4000c1e1900 */
[----:B---3--:R-:W-:-:S05]  /*0150*/  IADD3 R7, PT, PT, R2, R7, RZ ;  /* 0x0000000702077210 */ /* 0x008fca0007ffe0ff */
[----:B------:R-:W-:Y:S01]  /*0160*/  STG.E desc[UR4][R4.64], R7 ;  /* 0x0000000704007986 */ /* 0x000fe2000c101904 */
[----:B------:R-:W-:Y:S05]  /*0170*/  EXIT ;  /* 0x000000000000794d */ /* 0x000fea0003800000 */
.L_x_0:
[----:B------:R-:W-:-:S00]  /*0180*/  BRA `(.L_x_0) ;  /* 0xfffffffc00fc7947 */ /* 0x000fc0000383ffff */
[----:B------:R-:W-:-:S00]  /*0190*/  NOP ;  /* 0x0000000000007918 */ /* 0x000fc00000000000 */
        /* <DEDUP_REMOVED lines=14> */
.L_x_6:


//--------------------- .text._Z9transposePiS_ii  --------------------------
	.section	.text._Z9transposePiS_ii,"ax",@progbits
	.align	128
        .global         _Z9transposePiS_ii
        .type           _Z9transposePiS_ii,@function
        .size           _Z9transposePiS_ii,(.L_x_7 - _Z9transposePiS_ii)
        .other          _Z9transposePiS_ii,@"STO_CUDA_ENTRY STV_DEFAULT"
_Z9transposePiS_ii:
.text._Z9transposePiS_ii:
[----:B------:R-:W-:Y:S01]  /*0000*/  LDC R1, c[0x0][0x37c] ;  /* 0x0000df00ff017b82 */ /* 0x000fe20000000800 */
[----:B------:R-:W0:Y:S01]  /*0010*/  S2R R8, SR_TID.Y ;  /* 0x0000000000087919 */ /* 0x000e220000002200 */
[----:B------:R-:W1:Y:S01]  /*0020*/  LDCU.64 UR6, c[0x0][0x390] ;  /* 0x00007200ff0677ac */ /* 0x000e620008000a00 */
[----:B------:R-:W0:Y:S01]  /*0030*/  S2R R9, SR_CTAID.Y ;  /* 0x0000000000097919 */ /* 0x000e220000002600 */
[----:B------:R-:W2:Y:S01]  /*0040*/  LDCU.64 UR4, c[0x0][0x358] ;  /* 0x00006b00ff0477ac */ /* 0x000ea20008000a00 */
[----:B------:R-:W3:Y:S01]  /*0050*/  S2R R7, SR_CTAID.X ;  /* 0x0000000000077919 */ /* 0x000ee20000002500 */
[----:B------:R-:W3:Y:S01]  /*0060*/  S2R R6, SR_TID.X ;  /* 0x0000000000067919 */ /* 0x000ee20000002100 */
[----:B0-----:R-:W-:-:S05]  /*0070*/  IMAD R5, R9, 0x20, R8 ;  /* 0x0000002009057824 */ /* 0x001fca00078e0208 */
[----:B-1----:R-:W-:Y:S01]  /*0080*/  ISETP.GE.AND P0, PT, R5, UR7, PT ;  /* 0x0000000705007c0c */ /* 0x002fe2000bf06270 */
[----:B---3--:R-:W-:-:S05]  /*0090*/  IMAD R0, R7, 0x20, R6 ;  /* 0x0000002007007824 */ /* 0x008fca00078e0206 */
[----:B------:R-:W-:-:S13]  /*00a0*/  ISETP.GE.OR P0, PT, R0, UR6, P0 ;  /* 0x0000000600007c0c */ /* 0x000fda0008706670 */
[----:B------:R-:W0:Y:S01]  /*00b0*/  @!P0 LDC.64 R2, c[0x0][0x388] ;  /* 0x0000e200ff028b82 */ /* 0x000e220000000a00 */
[----:B------:R-:W-:-:S04]  /*00c0*/  @!P0 IMAD R5, R5, UR6, R0 ;  /* 0x0000000605058c24 */ /* 0x000fc8000f8e0200 */
[----:B0-----:R-:W-:-:S06]  /*00d0*/  @!P0 IMAD.WIDE R2, R5, 0x4, R2 ;  /* 0x0000000405028825 */ /* 0x001fcc00078e0202 */
[----:B--2---:R-:W2:Y:S01]  /*00e0*/  @!P0 LDG.E R2, desc[UR4][R2.64] ;  /* 0x0000000402028981 */ /* 0x004ea2000c1e1900 */
[----:B------:R-:W-:Y:S01]  /*00f0*/  @!P0 MOV R0, 0x400 ;  /* 0x0000040000008802 */ /* 0x000fe20000000f00 */
[----:B------:R-:W-:Y:S01]  /*0100*/  IMAD R7, R7, 0x20, R8 ;  /* 0x0000002007077824 */ /* 0x000fe200078e0208 */
[----:B------:R-:W-:Y:S01]  /*0110*/  LEA R4, R9, R6, 0x5 ;  /* 0x0000000609047211 */ /* 0x000fe200078e28ff */
[----:B------:R-:W0:Y:S03]  /*0120*/  @!P0 S2R R5, SR_CgaCtaId ;  /* 0x0000000000058919 */ /* 0x000e260000008800 */
[----:B------:R-:W-:-:S04]  /*0130*/  ISETP.GE.AND P1, PT, R4, UR7, PT ;  /* 0x0000000704007c0c */ /* 0x000fc8000bf26270 */
[----:B------:R-:W-:Y:S02]  /*0140*/  ISETP.GE.OR P1, PT, R7, UR6, P1 ;  /* 0x0000000607007c0c */ /* 0x000fe40008f26670 */
[----:B0-----:R-:W-:-:S05]  /*0150*/  @!P0 LEA R0, R5, R0, 0x18 ;  /* 0x0000000005008211 */ /* 0x001fca00078ec0ff */
[----:B------:R-:W-:-:S05]  /*0160*/  @!P0 IMAD R0, R8, 0x84, R0 ;  /* 0x0000008408008824 */ /* 0x000fca00078e0200 */
[----:B------:R-:W-:-:S05]  /*0170*/  @!P0 LEA R5, R6, R0, 0x2 ;  /* 0x0000000006058211 */ /* 0x000fca00078e10ff */
[----:B--2---:R0:W-:Y:S01]  /*0180*/  @!P0 STS [R5], R2 ;  /* 0x0000000205008388 */ /* 0x0041e20000000800 */
[----:B------:R-:W-:Y:S06]  /*0190*/  BAR.SYNC.DEFER_BLOCKING 0x0 ;  /* 0x0000000000007b1d */ /* 0x000fec0000010000 */
[----:B------:R-:W-:Y:S05]  /*01a0*/  @P1 EXIT ;  /* 0x000000000000194d */ /* 0x000fea0003800000 */
[----:B------:R-:W1:Y:S01]  /*01b0*/  S2R R3, SR_CgaCtaId ;  /* 0x0000000000037919 */ /* 0x000e620000008800 */
[----:B------:R-:W-:Y:S01]  /*01c0*/  MOV R0, 0x400 ;  /* 0x0000040000007802 */ /* 0x000fe20000000f00 */
[----:B------:R-:W-:-:S03]  /*01d0*/  IMAD R7, R7, UR7, R4 ;  /* 0x0000000707077c24 */ /* 0x000fc6000f8e0204 */
[----:B-1----:R-:W-:-:S05]  /*01e0*/  LEA R3, R3, R0, 0x18 ;  /* 0x0000000003037211 */ /* 0x002fca00078ec0ff */
[----:B------:R-:W-:Y:S02]  /*01f0*/  IMAD R0, R6, 0x84, R3 ;  /* 0x0000008406007824 */ /* 0x000fe400078e0203 */
[----:B0-----:R-:W0:Y:S02]  /*0200*/  LDC.64 R2, c[0x0][0x380] ;  /* 0x0000e000ff027b82 */ /* 0x001e240000000a00 */
[----:B------:R-:W-:-:S05]  /*0210*/  IMAD R0, R8, 0x4, R0 ;  /* 0x0000000408007824 */ /* 0x000fca00078e0200 */
[----:B------:R-:W1:Y:S01]  /*0220*/  LDS R5, [R0] ;  /* 0x0000000000057984 */ /* 0x000e620000000800 */
[----:B0-----:R-:W-:-:S05]  /*0230*/  IMAD.WIDE R2, R7, 0x4, R2 ;  /* 0x0000000407027825 */ /* 0x001fca00078e0202 */
[----:B-1----:R-:W-:Y:S01]  /*0240*/  STG.E desc[UR4][R2.64], R5 ;  /* 0x0000000502007986 */ /* 0x002fe2000c101904 */
[----:B------:R-:W-:Y:S05]  /*0250*/  EXIT ;  /* 0x000000000000794d */ /* 0x000fea0003800000 */
.L_x_1:
        /* <DEDUP_REMOVED lines=10> */
.L_x_7:


//--------------------- .text._Z6matMulPiS_S_iii  --------------------------
	.section	.text._Z6matMulPiS_S_iii,"ax",@progbits
	.align	128
.text._Z6matMulPiS_S_iii:
        .type           _Z6matMulPiS_S_iii,@function
        .size           _Z6matMulPiS_S_iii,(.L_x_5 - _Z6matMulPiS_S_iii)
        .other          _Z6matMulPiS_S_iii,@"STO_CUDA_ENTRY STV_DEFAULT"
_Z6matMulPiS_S_iii:
[----:B------:R-:W-:Y:S01]  /*0000*/  LDC R1, c[0x0][0x37c] ;  /* 0x0000df00ff017b82 */ /* 0x000fe20000000800 */
[----:B------:R-:W0:Y:S01]  /*0010*/  S2R R0, SR_CTAID.Y ;  /* 0x0000000000007919 */ /* 0x000e220000002600 */
[----:B------:R-:W1:Y:S01]  /*0020*/  LDCU UR6, c[0x0][0x39c] ;  /* 0x00007380ff0677ac */ /* 0x000e620008000800 */
[----:B------:R-:W-:Y:S01]  /*0030*/  HFMA2 R24, -RZ, RZ, 0, 0 ;  /* 0x00000000ff187431 */ /* 0x000fe200000001ff */
[----:B------:R-:W0:Y:S01]  /*0040*/  S2R R3, SR_TID.Y ;  /* 0x0000000000037919 */ /* 0x000e220000002200 */
[----:B------:R-:W2:Y:S01]  /*0050*/  LDCU.64 UR8, c[0x0][0x358] ;  /* 0x00006b00ff0877ac */ /* 0x000ea20008000a00 */
[----:B------:R-:W3:Y:S01]  /*0060*/  S2R R2, SR_CTAID.X ;  /* 0x0000000000027919 */ /* 0x000ee20000002500 */
[----:B------:R-:W3:Y:S01]  /*0070*/  S2R R5, SR_TID.X ;  /* 0x0000000000057919 */ /* 0x000ee20000002100 */
[----:B-1----:R-:W-:Y:S01]  /*0080*/  UISETP.GE.AND UP0, UPT, UR6, 0x1, UPT ;  /* 0x000000010600788c */ /* 0x002fe2000bf06270 */
[----:B0-----:R-:W-:Y:S02]  /*0090*/  LEA R20, R0, R3, 0x5 ;  /* 0x0000000300147211 */ /* 0x001fe400078e28ff */
[----:B---3--:R-:W-:-:S06]  /*00a0*/  LEA R15, R2, R5, 0x5 ;  /* 0x00000005020f7211 */ /* 0x008fcc00078e28ff */
[----:B--2---:R-:W-:Y:S05]  /*00b0*/  BRA.U !UP0, `(.L_x_2) ;  /* 0x0000000d08847547 */ /* 0x004fea000b800000 */
[----:B------:R-:W0:Y:S01]  /*00c0*/  S2UR UR7, SR_CgaCtaId ;  /* 0x00000000000779c3 */ /* 0x000e220000008800 */
[----:B------:R-:W1:Y:S01]  /*00d0*/  LDCU UR10, c[0x0][0x3a0] ;  /* 0x00007400ff0a77ac */ /* 0x000e620008000800 */
[----:B------:R-:W-:Y:S01]  /*00e0*/  IMAD R12, R20, UR6, R5 ;  /* 0x00000006140c7c24 */ /* 0x000fe2000f8e0205 */
[----:B------:R-:W-:Y:S02]  /*00f0*/  CS2R R24, SRZ ;  /* 0x0000000000187805 */ /* 0x000fe4000001ff00 */
[----:B------:R-:W-:Y:S01]  /*0100*/  MOV R7, R5 ;  /* 0x0000000500077202 */ /* 0x000fe20000000f00 */
[----:B------:R-:W2:Y:S01]  /*0110*/  LDCU UR11, c[0x0][0x398] ;  /* 0x00007300ff0b77ac */ /* 0x000ea20008000800 */
[----:B------:R-:W-:Y:S01]  /*0120*/  MOV R6, R3 ;  /* 0x0000000300067202 */ /* 0x000fe20000000f00 */
[----:B------:R-:W3:Y:S01]  /*0130*/  LDC R4, c[0x0][0x3a0] ;  /* 0x0000e800ff047b82 */ /* 0x000ee20000000800 */
[----:B------:R-:W-:Y:S01]  /*0140*/  UMOV UR5, 0x400 ;  /* 0x0000040000057882 */ /* 0x000fe20000000000 */
[----:B------:R-:W-:-:S02]  /*0150*/  UIADD3 UR4, UPT, UPT, UR6, 0x1f, URZ ;  /* 0x0000001f06047890 */ /* 0x000fc4000fffe0ff */
[----:B------:R-:W-:Y:S02]  /*0160*/  UIADD3 UR6, UPT, UPT, UR5, 0x2000, URZ ;  /* 0x0000200005067890 */ /* 0x000fe4000fffe0ff */
[----:B------:R-:W-:Y:S01]  /*0170*/  USHF.R.U32.HI UR4, URZ, 0x5, UR4 ;  /* 0x00000005ff047899 */ /* 0x000fe20008011604 */
[----:B------:R-:W4:Y:S01]  /*0180*/  LDCU UR12, c[0x0][0x39c] ;  /* 0x00007380ff0c77ac */ /* 0x000f220008000800 */
[----:B-1----:R-:W-:Y:S02]  /*0190*/  IMAD R13, R3, UR10, R5 ;  /* 0x0000000a030d7c24 */ /* 0x002fe4000f8e0205 */
[----:B------:R-:W-:Y:S01]  /*01a0*/  UIADD3 UR4, UPT, UPT, -UR4, URZ, URZ ;  /* 0x000000ff04047290 */ /* 0x000fe2000fffe1ff */
[----:B--2---:R-:W-:Y:S01]  /*01b0*/  ISETP.GE.AND P1, PT, R20, UR11, PT ;  /* 0x0000000b14007c0c */ /* 0x004fe2000bf26270 */
[----:B0-----:R-:W-:Y:S01]  /*01c0*/  ULEA UR6, UR7, UR6, 0x18 ;  /* 0x0000000607067291 */ /* 0x001fe2000f8ec0ff */
[----:B------:R-:W-:Y:S01]  /*01d0*/  LEA R13, R2, R13, 0x5 ;  /* 0x0000000d020d7211 */ /* 0x000fe200078e28ff */
[----:B------:R-:W-:-:S04]  /*01e0*/  ULEA UR5, UR7, UR5, 0x18 ;  /* 0x0000000507057291 */ /* 0x000fc8000f8ec0ff */
[----:B------:R-:W-:Y:S02]  /*01f0*/  LEA R16, R5, UR6, 0x3 ;  /* 0x0000000605107c11 */ /* 0x000fe4000f8e18ff */
[C---:B------:R-:W-:Y:S02]  /*0200*/  LEA R18, R3.reuse, UR5, 0x8 ;  /* 0x0000000503127c11 */ /* 0x040fe4000f8e40ff */
[----:B----4-:R-:W-:-:S07]  /*0210*/  LEA R14, R3, R16, 0x8 ;  /* 0x00000010030e7211 */ /* 0x010fce00078e40ff */
.L_x_3:
[----:B------:R-:W-:Y:S02]  /*0220*/  ISETP.GE.U32.AND P0, PT, R6, UR12, PT ;  /* 0x0000000c06007c0c */ /* 0x000fe4000bf06070 */
[----:B------:R-:W-:Y:S02]  /*0230*/  ISETP.GE.U32.OR P2, PT, R7, UR12, P1 ;  /* 0x0000000c07007c0c */ /* 0x000fe40008f46470 */
[----:B---3--:R-:W-:-:S11]  /*0240*/  ISETP.GE.OR P0, PT, R15, R4, P0 ;  /* 0x000000040f00720c */ /* 0x008fd60000706670 */
[----:B------:R-:W0:Y:S08]  /*0250*/  @!P2 LDC.64 R10, c[0x0][0x380] ;  /* 0x0000e000ff0aab82 */ /* 0x000e300000000a00 */
[----:B------:R-:W1:Y:S01]  /*0260*/  @!P0 LDC.64 R8, c[0x0][0x388] ;  /* 0x0000e200ff088b82 */ /* 0x000e620000000a00 */
[----:B0-----:R-:W-:-:S06]  /*0270*/  @!P2 IMAD.WIDE.U32 R10, R12, 0x4, R10 ;  /* 0x000000040c0aa825 */ /* 0x001fcc00078e000a */
[----:B------:R-:W2:Y:S01]  /*0280*/  @!P2 LDG.E R11, desc[UR8][R10.64] ;  /* 0x000000080a0ba981 */ /* 0x000ea2000c1e1900 */
[----:B-1----:R-:W-:-:S06]  /*0290*/  @!P0 IMAD.WIDE.U32 R8, R13, 0x4, R8 ;  /* 0x000000040d088825 */ /* 0x002fcc00078e0008 */
[----:B------:R-:W3:Y:S01]  /*02a0*/  @!P0 LDG.E R9, desc[UR8][R8.64] ;  /* 0x0000000808098981 */ /* 0x000ee2000c1e1900 */
[----:B------:R-:W-:Y:S02]  /*02b0*/  CS2R R22, SRZ ;  /* 0x0000000000167805 */ /* 0x000fe4000001ff00 */
[----:B------:R-:W-:Y:S02]  /*02c0*/  CS2R R28, SRZ ;  /* 0x00000000001c7805 */ /* 0x000fe4000001ff00 */
[----:B------:R-:W-:Y:S02]  /*02d0*/  LEA R17, R5, R18, 0x3 ;  /* 0x0000001205117211 */ /* 0x000fe400078e18ff */
[----:B--2---:R-:W-:Y:S02]  /*02e0*/  @!P2 SHF.R.S32.HI R23, RZ, 0x1f, R11 ;  /* 0x0000001fff17a819 */ /* 0x004fe4000001140b */
[----:B------:R-:W-:Y:S02]  /*02f0*/  @!P2 MOV R22, R11 ;  /* 0x0000000b0016a202 */ /* 0x000fe40000000f00 */
[----:B---3--:R-:W-:-:S02]  /*0300*/  @!P0 SHF.R.S32.HI R29, RZ, 0x1f, R9 ;  /* 0x0000001fff1d8819 */ /* 0x008fc40000011409 */
[----:B------:R-:W-:Y:S01]  /*0310*/  @!P0 MOV R28, R9 ;  /* 0x00000009001c8202 */ /* 0x000fe20000000f00 */
[----:B------:R-:W-:Y:S04]  /*0320*/  STS.64 [R17], R22 ;  /* 0x0000001611007388 */ /* 0x000fe80000000a00 */
[----:B------:R-:W-:Y:S01]  /*0330*/  STS.64 [R14], R28 ;  /* 0x0000001c0e007388 */ /* 0x000fe20000000a00 */
[----:B------:R-:W-:Y:S06]  /*0340*/  BAR.SYNC.DEFER_BLOCKING 0x0 ;  /* 0x0000000000007b1d */ /* 0x000fec0000010000 */
[----:B------:R-:W-:Y:S04]  /*0350*/  LDS.64 R22, [R16] ;  /* 0x0000000010167984 */ /* 0x000fe80000000a00 */
[----:B------:R-:W0:Y:S04]  /*0360*/  LDS.128 R8, [R18] ;  /* 0x0000000012087984 */ /* 0x000e280000000c00 */
[----:B------:R-:W1:Y:S01]  /*0370*/  LDS.64 R26, [R16+0x100] ;  /* 0x00010000101a7984 */ /* 0x000e620000000a00 */
[----:B0-----:R-:W-:-:S02]  /*0380*/  IMAD R19, R23, R8, RZ ;  /* 0x0000000817137224 */ /* 0x001fc400078e02ff */
[----:B------:R-:W-:-:S04]  /*0390*/  IMAD.WIDE.U32 R24, R8, R22, R24 ;  /* 0x0000001608187225 */ /* 0x000fc800078e0018 */
[----:B------:R-:W-:Y:S02]  /*03a0*/  IMAD R19, R9, R22, R19 ;  /* 0x0000001609137224 */ /* 0x000fe400078e0213 */
[-C--:B-1----:R-:W-:Y:S01]  /*03b0*/  IMAD R17, R27, R10.reuse, RZ ;  /* 0x0000000a1b117224 */ /* 0x082fe200078e02ff */
[----:B------:R-:W-:Y:S02]  /*03c0*/  LDS.64 R22, [R16+0x200] ;  /* 0x0002000010167984 */ /* 0x000fe40000000a00 */
[----:B------:R-:W-:Y:S01]  /*03d0*/  IADD3 R25, PT, PT, R25, R19, RZ ;  /* 0x0000001319197210 */ /* 0x000fe20007ffe0ff */
[C---:B------:R-:W-:Y:S02]  /*03e0*/  IMAD R17, R26.reuse, R11, R17 ;  /* 0x0000000b1a117224 */ /* 0x040fe400078e0211 */
[----:B------:R-:W-:Y:S02]  /*03f0*/  IMAD.WIDE.U32 R24, R26, R10, R24 ;  /* 0x0000000a1a187225 */ /* 0x000fe400078e0018 */
[----:B------:R-:W0:Y:S04]  /*0400*/  LDS.128 R8, [R18+0x10] ;  /* 0x0000100012087984 */ /* 0x000e280000000c00 */
[----:B------:R-:W1:Y:S01]  /*0410*/  LDS.64 R26, [R16+0x300] ;  /* 0x00030000101a7984 */ /* 0x000e620000000a00 */
[----:B------:R-:W-:Y:S01]  /*0420*/  IADD3 R25, PT, PT, R25, R17, RZ ;  /* 0x0000001119197210 */ /* 0x000fe20007ffe0ff */
[----:B0-----:R-:W-:-:S04]  /*0430*/  IMAD R17, R23, R8, RZ ;  /* 0x0000000817117224 */ /* 0x001fc800078e02ff */
[-C--:B------:R-:W-:Y:S02]  /*0440*/  IMAD R17, R9, R22.reuse, R17 ;  /* 0x0000001609117224 */ /* 0x080fe400078e0211 */
[----:B------:R-:W-:Y:S02]  /*0450*/  IMAD.WIDE.U32 R8, R8, R22, R24 ;  /* 0x0000001608087225 */ /* 0x000fe400078e0018 */
[----:B------:R-:W-:Y:S02]  /*0460*/  LDS.64 R22, [R16+0x400] ;  /* 0x0004000010167984 */ /* 0x000fe40000000a00 */
[----:B-1----:R-:W-:Y:S01]  /*0470*/  IMAD R19, R27, R10, RZ ;  /* 0x0000000a1b137224 */ /* 0x002fe200078e02ff */
[----:B------:R-:W-:Y:S01]  /*0480*/  IADD3 R9, PT, PT, R9, R17, RZ ;  /* 0x0000001109097210 */ /* 0x000fe20007ffe0ff */
[----:B------:R-:W-:Y:S02]  /*0490*/  LDS.64 R24, [R16+0x500] ;  /* 0x0005000010187984 */ /* 0x000fe40000000a00 */
[----:B------:R-:W-:-:S02]  /*04a0*/  IMAD R17, R26, R11, R19 ;  /* 0x0000000b1a117224 */ /* 0x000fc400078e0213 */
[----:B------:R-:W-:Y:S02]  /*04b0*/  IMAD.WIDE.U32 R26, R26, R10, R8 ;  /* 0x0000000a1a1a7225 */ /* 0x000fe400078e0008 */
[----:B------:R-:W0:Y:S03]  /*04c0*/  LDS.128 R8, [R18+0x20] ;  /* 0x0000200012087984 */ /* 0x000e260000000c00 */
[----:B------:R-:W-:Y:S01]  /*04d0*/  IADD3 R27, PT, PT, R27, R17, RZ ;  /* 0x000000111b1b7210 */ /* 0x000fe20007ffe0ff */
[----:B0-----:R-:W-:-:S04]  /*04e0*/  IMAD R17, R23, R8, RZ ;  /* 0x0000000817117224 */ /* 0x001fc800078e02ff */
[-C--:B------:R-:W-:Y:S02]  /*04f0*/  IMAD R17, R9, R22.reuse, R17 ;  /* 0x0000001609117224 */ /* 0x080fe400078e0211 */
[----:B------:R-:W-:Y:S02]  /*0500*/  IMAD.WIDE.U32 R8, R8, R22, R26 ;  /* 0x0000001608087225 */ /* 0x000fe400078e001a */
[----:B------:R-:W-:Y:S02]  /*0510*/  LDS.64 R22, [R16+0x600] ;  /* 0x0006000010167984 */ /* 0x000fe40000000a00 */
[----:B------:R-:W-:Y:S01]  /*0520*/  IMAD R19, R25, R10, RZ ;  /* 0x0000000a19137224 */ /* 0x000fe200078e02ff */
        /* <DEDUP_REMOVED lines=138> */
[----:B------:R-:W-:-:S04]  /*0dd0*/  UIADD3 UR4, UPT, UPT, UR4, 0x1, URZ ;  /* 0x0000000104047890 */ /* 0x000fc8000fffe0ff */
[----:B------:R-:W-:Y:S01]  /*0de0*/  UISETP.NE.AND UP0, UPT, UR4, URZ, UPT ;  /* 0x000000ff0400728c */ /* 0x000fe2000bf05270 */
[----:B------:R-:W-:Y:S02]  /*0df0*/  IADD3 R6, PT, PT, R6, 0x20, RZ ;  /* 0x0000002006067810 */ /* 0x000fe40007ffe0ff */
[----:B------:R-:W-:Y:S02]  /*0e00*/  IADD3 R7, PT, PT, R7, 0x20, RZ ;  /* 0x0000002007077810 */ /* 0x000fe40007ffe0ff */
[----:B------:R-:W-:Y:S02]  /*0e10*/  IADD3 R12, PT, PT, R12, 0x20, RZ ;  /* 0x000000200c0c7810 */ /* 0x000fe40007ffe0ff */
[----:B------:R-:W-:Y:S01]  /*0e20*/  LEA R13, R4, R13, 0x5 ;  /* 0x0000000d040d7211 */ /* 0x000fe200078e28ff */
[----:B0-----:R-:W-:-:S04]  /*0e30*/  IMAD R17, R23, R8, RZ ;  /* 0x0000000817117224 */ /* 0x001fc800078e02ff */
[-C--:B------:R-:W-:Y:S02]  /*0e40*/  IMAD R17, R9, R22.reuse, R17 ;  /* 0x0000001609117224 */ /* 0x080fe400078e0211 */
[----:B------:R-:W-:-:S04]  /*0e50*/  IMAD.WIDE.U32 R8, R8, R22, R24 ;  /* 0x0000001608087225 */ /* 0x000fc800078e0018 */
[----:B------:R-:W-:Y:S01]  /*0e60*/  IMAD R19, R27, R10, RZ ;  /* 0x0000000a1b137224 */ /* 0x000fe200078e02ff */
[----:B------:R-:W-:-:S03]  /*0e70*/  IADD3 R9, PT, PT, R9, R17, RZ ;  /* 0x0000001109097210 */ /* 0x000fc60007ffe0ff */
[C---:B------:R-:W-:Y:S02]  /*0e80*/  IMAD R19, R26.reuse, R11, R19 ;  /* 0x0000000b1a137224 */ /* 0x040fe400078e0213 */
[----:B------:R-:W-:-:S05]  /*0e90*/  IMAD.WIDE.U32 R24, R26, R10, R8 ;  /* 0x0000000a1a187225 */ /* 0x000fca00078e0008 */
[----:B------:R-:W-:Y:S01]  /*0ea0*/  IADD3 R25, PT, PT, R25, R19, RZ ;  /* 0x0000001319197210 */ /* 0x000fe20007ffe0ff */
[----:B------:R-:W-:Y:S06]  /*0eb0*/  BAR.SYNC.DEFER_BLOCKING 0x0 ;  /* 0x0000000000007b1d */ /* 0x000fec0000010000 */
[----:B------:R-:W-:Y:S05]  /*0ec0*/  BRA.U UP0, `(.L_x_3) ;  /* 0xfffffff100d47547 */ /* 0x000fea000b83ffff */
.L_x_2:
[----:B------:R-:W0:Y:S01]  /*0ed0*/  LDCU UR6, c[0x0][0x3a0] ;  /* 0x00007400ff0677ac */ /* 0x000e220008000800 */
[----:B------:R-:W1:Y:S01]  /*0ee0*/  LDCU UR4, c[0x0][0x398] ;  /* 0x00007300ff0477ac */ /* 0x000e620008000800 */
[----:B0-----:R-:W-:-:S04]  /*0ef0*/  ISETP.GE.AND P0, PT, R15, UR6, PT ;  /* 0x000000060f007c0c */ /* 0x001fc8000bf06270 */
[----:B-1----:R-:W-:-:S13]  /*0f00*/  ISETP.GE.OR P0, PT, R20, UR4, P0 ;  /* 0x0000000414007c0c */ /* 0x002fda0008706670 */
[----:B------:R-:W-:Y:S05]  /*0f10*/  @P0 EXIT ;  /* 0x000000000000094d */ /* 0x000fea0003800000 */
[----:B------:R-:W0:Y:S01]  /*0f20*/  LDCU UR4, c[0x0][0x364] ;  /* 0x00006c80ff0477ac */ /* 0x000e220008000800 */
[----:B------:R-:W1:Y:S01]  /*0f30*/  LDC.64 R6, c[0x0][0x390] ;  /* 0x0000e400ff067b82 */ /* 0x000e620000000a00 */
[----:B------:R-:W2:Y:S01]  /*0f40*/  LDCU UR5, c[0x0][0x360] ;  /* 0x00006c00ff0577ac */ /* 0x000ea20008000800 */
[----:B0-----:R-:W-:Y:S02]  /*0f50*/  IMAD R0, R0, UR4, R3 ;  /* 0x0000000400007c24 */ /* 0x001fe4000f8e0203 */
[----:B--2---:R-:W-:-:S04]  /*0f60*/  IMAD R5, R2, UR5, R5 ;  /* 0x0000000502057c24 */ /* 0x004fc8000f8e0205 */
[----:B------:R-:W-:-:S04]  /*0f70*/  IMAD R3, R0, UR6, R5 ;  /* 0x0000000600037c24 */ /* 0x000fc8000f8e0205 */
[----:B-1----:R-:W-:-:S05]  /*0f80*/  IMAD.WIDE.U32 R2, R3, 0x4, R6 ;  /* 0x0000000403027825 */ /* 0x002fca00078e0006 */
[----:B------:R-:W-:Y:S01]  /*0f90*/  STG.E desc[UR8][R2.64], R24 ;  /* 0x0000001802007986 */ /* 0x000fe2000c101908 */
[----:B------:R-:W-:Y:S05]  /*0fa0*/  EXIT ;  /* 0x000000000000794d */ /* 0x000fea0003800000 */
.L_x_4:
        /* <DEDUP_REMOVED lines=13> */
.L_x_5:


//--------------------- .nv.shared.reserved.0     --------------------------
	.section	.nv.shared.reserved.0,"aw",@nobits
	.weak		__nv_reservedSMEM_offset_0_alias
	.size		__nv_reservedSMEM_offset_0_alias, 0, 64
	.other		__nv_reservedSMEM_offset_0_alias,@"STO_CUDA_RESERVED_SHARED STV_DEFAULT"
__nv_reservedSMEM_offset_0_alias:
	.zero		0
	.zero		64


//--------------------- .nv.shared._Z9transposePiS_ii --------------------------
	.section	.nv.shared._Z9transposePiS_ii,"aw",@nobits
	.sectionflags	@""
	.align	4
.nv.shared._Z9transposePiS_ii:
	.zero		5248


//--------------------- .nv.shared._Z6matMulPiS_S_iii --------------------------
	.section	.nv.shared._Z6matMulPiS_S_iii,"aw",@nobits
	.sectionflags	@""
	.align	8
.nv.shared._Z6matMulPiS_S_iii:
	.zero		17408


//--------------------- .nv.constant0._Z3addPiS_ii --------------------------
	.section	.nv.constant0._Z3addPiS_ii,"a",@progbits
	.sectionflags	@""
	.align	4
.nv.constant0._Z3addPiS_ii:
	.zero		920


//--------------------- .nv.constant0._Z9transposePiS_ii --------------------------
	.section	.nv.constant0._Z9transposePiS_ii,"a",@progbits
	.sectionflags	@""
	.align	4
.nv.constant0._Z9transposePiS_ii:
	.zero		920


//--------------------- .nv.constant0._Z6matMulPiS_S_iii --------------------------
	.section	.nv.constant0._Z6matMulPiS_S_iii,"a",@progbits
	.sectionflags	@""
	.align	4
.nv.constant0._Z6matMulPiS_S_iii:
	.zero		932


//--------------------- SYMBOLS --------------------------

	.type		.nv.reservedSmem.offset0,@object
	.size		.nv.reservedSmem.offset0,0x4
	.type		.nv.reservedSmem.cap,@object
	.size		.nv.reservedSmem.cap,0x4
